//
// Generated by NVIDIA NVVM Compiler
//
// Compiler Build ID: CL-36424714
// Cuda compilation tools, release 13.0, V13.0.88
// Based on NVVM 20.0.0
//

.version 9.0
.target sm_100
.address_size 64

	// .globl	_Z7uMAInitIfEvPT_j

.visible .entry _Z7uMAInitIfEvPT_j(
	.param .u64 .ptr .align 1 _Z7uMAInitIfEvPT_j_param_0,
	.param .u32 _Z7uMAInitIfEvPT_j_param_1
)
{
	.reg .pred 	%p<10>;
	.reg .b32 	%r<30>;
	.reg .b32 	%f<16>;
	.reg .b64 	%rd<13>;

	ld.param.u64 	%rd5, [_Z7uMAInitIfEvPT_j_param_0];
	ld.param.u32 	%r11, [_Z7uMAInitIfEvPT_j_param_1];
	cvta.to.global.u64 	%rd1, %rd5;
	setp.eq.s32 	%p1, %r11, 0;
	@%p1 bra 	$L__BB0_12;
	and.b32  	%r1, %r11, 7;
	setp.lt.u32 	%p2, %r11, 8;
	mov.b32 	%r28, 0;
	@%p2 bra 	$L__BB0_4;
	and.b32  	%r28, %r11, -8;
	add.s64 	%rd12, %rd1, 16;
	mov.b32 	%r26, 0;
$L__BB0_3:
	.pragma "nounroll";
	cvt.rn.f32.u32 	%f1, %r26;
	st.global.f32 	[%rd12+-16], %f1;
	add.s32 	%r14, %r26, 1;
	cvt.rn.f32.u32 	%f2, %r14;
	st.global.f32 	[%rd12+-12], %f2;
	add.s32 	%r15, %r26, 2;
	cvt.rn.f32.u32 	%f3, %r15;
	st.global.f32 	[%rd12+-8], %f3;
	add.s32 	%r16, %r26, 3;
	cvt.rn.f32.u32 	%f4, %r16;
	st.global.f32 	[%rd12+-4], %f4;
	add.s32 	%r17, %r26, 4;
	cvt.rn.f32.u32 	%f5, %r17;
	st.global.f32 	[%rd12], %f5;
	add.s32 	%r18, %r26, 5;
	cvt.rn.f32.u32 	%f6, %r18;
	st.global.f32 	[%rd12+4], %f6;
	add.s32 	%r19, %r26, 6;
	cvt.rn.f32.u32 	%f7, %r19;
	st.global.f32 	[%rd12+8], %f7;
	add.s32 	%r20, %r26, 7;
	cvt.rn.f32.u32 	%f8, %r20;
	st.global.f32 	[%rd12+12], %f8;
	add.s64 	%rd12, %rd12, 32;
	add.s32 	%r26, %r26, 8;
	setp.ne.s32 	%p3, %r26, %r28;
	@%p3 bra 	$L__BB0_3;
$L__BB0_4:
	setp.eq.s32 	%p4, %r1, 0;
	@%p4 bra 	$L__BB0_12;
	and.b32  	%r6, %r11, 3;
	setp.lt.u32 	%p5, %r1, 4;
	@%p5 bra 	$L__BB0_7;
	cvt.rn.f32.u32 	%f9, %r28;
	mul.wide.u32 	%rd6, %r28, 4;
	add.s64 	%rd7, %rd1, %rd6;
	st.global.f32 	[%rd7], %f9;
	add.s32 	%r21, %r28, 1;
	cvt.rn.f32.u32 	%f10, %r21;
	st.global.f32 	[%rd7+4], %f10;
	add.s32 	%r22, %r28, 2;
	cvt.rn.f32.u32 	%f11, %r22;
	st.global.f32 	[%rd7+8], %f11;
	add.s32 	%r23, %r28, 3;
	cvt.rn.f32.u32 	%f12, %r23;
	st.global.f32 	[%rd7+12], %f12;
	add.s32 	%r28, %r28, 4;
$L__BB0_7:
	setp.eq.s32 	%p6, %r6, 0;
	@%p6 bra 	$L__BB0_12;
	setp.eq.s32 	%p7, %r6, 1;
	@%p7 bra 	$L__BB0_10;
	cvt.rn.f32.u32 	%f13, %r28;
	mul.wide.u32 	%rd8, %r28, 4;
	add.s64 	%rd9, %rd1, %rd8;
	st.global.f32 	[%rd9], %f13;
	add.s32 	%r24, %r28, 1;
	cvt.rn.f32.u32 	%f14, %r24;
	st.global.f32 	[%rd9+4], %f14;
	add.s32 	%r28, %r28, 2;
$L__BB0_10:
	and.b32  	%r25, %r11, 1;
	setp.eq.b32 	%p8, %r25, 1;
	not.pred 	%p9, %p8;
	@%p9 bra 	$L__BB0_12;
	cvt.rn.f32.u32 	%f15, %r28;
	mul.wide.u32 	%rd10, %r28, 4;
	add.s64 	%rd11, %rd1, %rd10;
	st.global.f32 	[%rd11], %f15;
$L__BB0_12:
	ret;

}


// ===== COMPILED SASS (sm_100) =====

	.target	sm_100

	.elftype	@"ET_EXEC"


//--------------------- .note.nv.tkinfo           --------------------------
	.section	.note.nv.tkinfo,"",@"SHT_NOTE"
	.sectionflags	@"SHF_NOTE_NV_TKINFO"
	.tkinfo
        /*0018*/ 	.word	0x00000002
        /*0030*/ 	.string	""
        /*0030*/ 	.string	"ptxas"
        /*0030*/ 	.string	"Cuda compilation tools, release 13.0, V13.0.88"
        /*0030*/ 	.string	"Build cuda_13.0.r13.0/compiler.36424714_0"
        /*0030*/ 	.string	"-arch sm_100 -m 64 "



//--------------------- .note.nv.cuinfo           --------------------------
	.section	.note.nv.cuinfo,"",@"SHT_NOTE"
	.sectionflags	@"SHF_NOTE_NV_CUINFO"
        /*0018*/ 	.short	0x0002
        /*001a*/ 	.short	0x0064
        /*001c*/ 	.short	0x0082
	.zero		2


//--------------------- .nv.info                  --------------------------
	.section	.nv.info,"",@"SHT_CUDA_INFO"
	.align	4


	//----- nvinfo : EIATTR_REGCOUNT
	.align		4
        /*0000*/ 	.byte	0x04, 0x2f
        /*0002*/ 	.short	(.L_1 - .L_0)
	.align		4
.L_0:
        /*0004*/ 	.word	index@(_Z7uMAInitIfEvPT_j)
        /*0008*/ 	.word	0x00000016


	//----- nvinfo : EIATTR_FRAME_SIZE
	.align		4
.L_1:
        /*000c*/ 	.byte	0x04, 0x11
        /*000e*/ 	.short	(.L_3 - .L_2)
	.align		4
.L_2:
        /*0010*/ 	.word	index@(_Z7uMAInitIfEvPT_j)
        /*0014*/ 	.word	0x00000000


	//----- nvinfo : EIATTR_MIN_STACK_SIZE
	.align		4
.L_3:
        /*0018*/ 	.byte	0x04, 0x12
        /*001a*/ 	.short	(.L_5 - .L_4)
	.align		4
.L_4:
        /*001c*/ 	.word	index@(_Z7uMAInitIfEvPT_j)
        /*0020*/ 	.word	0x00000000
.L_5:


//--------------------- .nv.compat                --------------------------
	.section	.nv.compat,"",@"SHT_CUDA_COMPAT_INFO"
	.align	4
        /*0000*/ 	.byte	0x02, 0x09, 0x00, 0x00, 0x02, 0x02, 0x01, 0x00, 0x02, 0x05, 0x05, 0x00, 0x03, 0x07, 0x01, 0x01
        /*0010*/ 	.byte	0x02, 0x03, 0x00, 0x00, 0x02, 0x06, 0x01, 0x00, 0x04, 0x0b, 0x08, 0x00, 0x09, 0x00, 0x00, 0x00
        /*0020*/ 	.byte	0x00, 0x00, 0x00, 0x00


//--------------------- .nv.info._Z7uMAInitIfEvPT_j --------------------------
	.section	.nv.info._Z7uMAInitIfEvPT_j,"",@"SHT_CUDA_INFO"
	.sectionflags	@""
	.align	4


	//----- nvinfo : EIATTR_CUDA_API_VERSION
	.align		4
        /*0000*/ 	.byte	0x04, 0x37
        /*0002*/ 	.short	(.L_7 - .L_6)
.L_6:
        /*0004*/ 	.word	0x00000082


	//----- nvinfo : EIATTR_KPARAM_INFO
	.align		4
.L_7:
        /*0008*/ 	.byte	0x04, 0x17
        /*000a*/ 	.short	(.L_9 - .L_8)
.L_8:
        /*000c*/ 	.word	0x00000000
        /*0010*/ 	.short	0x0001
        /*0012*/ 	.short	0x0008
        /*0014*/ 	.byte	0x00, 0xf0, 0x11, 0x00


	//----- nvinfo : EIATTR_KPARAM_INFO
	.align		4
.L_9:
        /*0018*/ 	.byte	0x04, 0x17
        /*001a*/ 	.short	(.L_11 - .L_10)
.L_10:
        /*001c*/ 	.word	0x00000000
        /*0020*/ 	.short	0x0000
        /*0022*/ 	.short	0x0000
        /*0024*/ 	.byte	0x00, 0xf5, 0x21, 0x00


	//----- nvinfo : EIATTR_SPARSE_MMA_MASK
	.align		4
.L_11:
        /*0028*/ 	.byte	0x03, 0x50
        /*002a*/ 	.short	0x0000


	//----- nvinfo : EIATTR_MAXREG_COUNT
	.align		4
        /*002c*/ 	.byte	0x03, 0x1b
        /*002e*/ 	.short	0x00ff


	//----- nvinfo : EIATTR_MERCURY_ISA_VERSION
	.align		4
        /*0030*/ 	.byte	0x03, 0x5f
        /*0032*/ 	.short	0x0101


	//----- nvinfo : EIATTR_VRC_CTA_INIT_COUNT
	.align		4
        /*0034*/ 	.byte	0x02, 0x4a
	.zero		1
	.zero		1


	//----- nvinfo : EIATTR_EXIT_INSTR_OFFSETS
	.align		4
        /*0038*/ 	.byte	0x04, 0x1c
        /*003a*/ 	.short	(.L_13 - .L_12)


	//   ....[0]....
.L_12:
        /*003c*/ 	.word	0x00000030


	//   ....[1]....
        /*0040*/ 	.word	0x000002f0


	//   ....[2]....
        /*0044*/ 	.word	0x00000420


	//   ....[3]....
        /*0048*/ 	.word	0x000004f0


	//   ....[4]....
        /*004c*/ 	.word	0x00000540


	//----- nvinfo : EIATTR_CBANK_PARAM_SIZE
	.align		4
.L_13:
        /*0050*/ 	.byte	0x03, 0x19
        /*0052*/ 	.short	0x000c


	//----- nvinfo : EIATTR_PARAM_CBANK
	.align		4
        /*0054*/ 	.byte	0x04, 0x0a
        /*0056*/ 	.short	(.L_15 - .L_14)
	.align		4
.L_14:
        /*0058*/ 	.word	index@(.nv.constant0._Z7uMAInitIfEvPT_j)
        /*005c*/ 	.short	0x0380
        /*005e*/ 	.short	0x000c


	//----- nvinfo : EIATTR_SW_WAR
	.align		4
.L_15:
        /*0060*/ 	.byte	0x04, 0x36
        /*0062*/ 	.short	(.L_17 - .L_16)
.L_16:
        /*0064*/ 	.word	0x00000008
.L_17:


//--------------------- .nv.callgraph             --------------------------
	.section	.nv.callgraph,"",@"SHT_CUDA_CALLGRAPH"
	.align	4
	.sectionentsize	8
	.align		4
        /*0000*/ 	.word	0x00000000
	.align		4
        /*0004*/ 	.word	0xffffffff
	.align		4
        /*0008*/ 	.word	0x00000000
	.align		4
        /*000c*/ 	.word	0xfffffffe
	.align		4
        /*0010*/ 	.word	0x00000000
	.align		4
        /*0014*/ 	.word	0xfffffffd
	.align		4
        /*0018*/ 	.word	0x00000000
	.align		4
        /*001c*/ 	.word	0xfffffffc


//--------------------- .text._Z7uMAInitIfEvPT_j  --------------------------
	.section	.text._Z7uMAInitIfEvPT_j,"ax",@progbits
	.align	128
        .global         _Z7uMAInitIfEvPT_j
        .type           _Z7uMAInitIfEvPT_j,@function
        .size           _Z7uMAInitIfEvPT_j,(.L_x_5 - _Z7uMAInitIfEvPT_j)
        .other          _Z7uMAInitIfEvPT_j,@"STO_CUDA_ENTRY STV_DEFAULT"
_Z7uMAInitIfEvPT_j:
.text._Z7uMAInitIfEvPT_j:
[----:B------:R-:W-:Y:S08]  /*0000*/  LDC R1, c[0x0][0x37c] ;  /* 0x0000df00ff017b82 */ /* 0x000ff00000000800 */
[----:B------:R-:W0:Y:S02]  /*0010*/  LDC R10, c[0x0][0x388] ;  /* 0x0000e200ff0a7b82 */ /* 0x000e240000000800 */
[----:B0-----:R-:W-:-:S13]  /*0020*/  ISETP.NE.AND P0, PT, R10, RZ, PT ;  /* 0x000000ff0a00720c */ /* 0x001fda0003f05270 */
[----:B------:R-:W-:Y:S05]  /*0030*/  @!P0 EXIT ;  /* 0x000000000000894d */ /* 0x000fea0003800000 */
[C---:B------:R-:W-:Y:S01]  /*0040*/  ISETP.GE.U32.AND P1, PT, R10.reuse, 0x8, PT ;  /* 0x000000080a00780c */ /* 0x040fe20003f26070 */
[----:B------:R-:W0:Y:S01]  /*0050*/  LDCU.64 UR10, c[0x0][0x358] ;  /* 0x00006b00ff0a77ac */ /* 0x000e220008000a00 */
[----:B------:R-:W-:Y:S01]  /*0060*/  LOP3.LUT R6, R10, 0x7, RZ, 0xc0, !PT ;  /* 0x000000070a067812 */ /* 0x000fe200078ec0ff */
[----:B------:R-:W-:-:S03]  /*0070*/  IMAD.MOV.U32 R0, RZ, RZ, RZ ;  /* 0x000000ffff007224 */ /* 0x000fc600078e00ff */
[----:B------:R-:W-:-:S07]  /*0080*/  ISETP.NE.AND P0, PT, R6, RZ, PT ;  /* 0x000000ff0600720c */ /* 0x000fce0003f05270 */
[----:B------:R-:W-:Y:S06]  /*0090*/  @!P1 BRA `(.L_x_0) ;  /* 0x0000000000949947 */ /* 0x000fec0003800000 */
[----:B------:R-:W1:Y:S01]  /*00a0*/  LDCU.64 UR4, c[0x0][0x380] ;  /* 0x00007000ff0477ac */ /* 0x000e620008000a00 */
[----:B------:R-:W-:Y:S01]  /*00b0*/  LOP3.LUT R0, R10, 0xfffffff8, RZ, 0xc0, !PT ;  /* 0xfffffff80a007812 */ /* 0x000fe200078ec0ff */
[----:B-1----:R-:W-:-:S04]  /*00c0*/  UIADD3 UR4, UP0, UPT, UR4, 0x10, URZ ;  /* 0x0000001004047890 */ /* 0x002fc8000ff1e0ff */
[----:B------:R-:W-:Y:S02]  /*00d0*/  UIADD3.X UR5, UPT, UPT, URZ, UR5, URZ, UP0, !UPT ;  /* 0x00000005ff057290 */ /* 0x000fe400087fe4ff */
[----:B------:R-:W-:Y:S01]  /*00e0*/  IMAD.U32 R4, RZ, RZ, UR4 ;  /* 0x00000004ff047e24 */ /* 0x000fe2000f8e00ff */
[----:B------:R-:W-:-:S03]  /*00f0*/  UMOV UR4, URZ ;  /* 0x000000ff00047c82 */ /* 0x000fc60008000000 */
[----:B------:R-:W-:-:S07]  /*0100*/  IMAD.U32 R5, RZ, RZ, UR5 ;  /* 0x00000005ff057e24 */ /* 0x000fce000f8e00ff */
.L_x_1:
[----:B------:R-:W-:Y:S01]  /*0110*/  UIADD3 UR5, UPT, UPT, UR4, 0x1, URZ ;  /* 0x0000000104057890 */ /* 0x000fe2000fffe0ff */
[----:B-1----:R-:W-:Y:S01]  /*0120*/  IMAD.MOV.U32 R3, RZ, RZ, R5 ;  /* 0x000000ffff037224 */ /* 0x002fe200078e0005 */
[----:B------:R-:W-:Y:S02]  /*0130*/  UIADD3 UR6, UPT, UPT, UR4, 0x2, URZ ;  /* 0x0000000204067890 */ /* 0x000fe4000fffe0ff */
[----:B------:R-:W-:Y:S01]  /*0140*/  I2FP.F32.U32 R5, UR4 ;  /* 0x0000000400057c45 */ /* 0x000fe20008201000 */
[----:B------:R-:W-:Y:S01]  /*0150*/  UIADD3 UR7, UPT, UPT, UR4, 0x3, URZ ;  /* 0x0000000304077890 */ /* 0x000fe2000fffe0ff */
[----:B------:R-:W-:Y:S01]  /*0160*/  IMAD.MOV.U32 R2, RZ, RZ, R4 ;  /* 0x000000ffff027224 */ /* 0x000fe200078e0004 */
[----:B------:R-:W-:Y:S01]  /*0170*/  I2FP.F32.U32 R7, UR5 ;  /* 0x0000000500077c45 */ /* 0x000fe20008201000 */
[----:B------:R-:W-:Y:S01]  /*0180*/  UIADD3 UR8, UPT, UPT, UR4, 0x4, URZ ;  /* 0x0000000404087890 */ /* 0x000fe2000fffe0ff */
[----:B------:R-:W-:Y:S01]  /*0190*/  I2FP.F32.U32 R9, UR6 ;  /* 0x0000000600097c45 */ /* 0x000fe20008201000 */
[----:B------:R-:W-:Y:S01]  /*01a0*/  UIADD3 UR5, UPT, UPT, UR4, 0x5, URZ ;  /* 0x0000000504057890 */ /* 0x000fe2000fffe0ff */
[----:B------:R-:W-:Y:S01]  /*01b0*/  I2FP.F32.U32 R11, UR7 ;  /* 0x00000007000b7c45 */ /* 0x000fe20008201000 */
[----:B------:R-:W-:Y:S01]  /*01c0*/  UIADD3 UR6, UPT, UPT, UR4, 0x6, URZ ;  /* 0x0000000604067890 */ /* 0x000fe2000fffe0ff */
[----:B------:R-:W-:Y:S01]  /*01d0*/  IADD3 R4, P2, PT, R2, 0x20, RZ ;  /* 0x0000002002047810 */ /* 0x000fe20007f5e0ff */
[----:B------:R-:W-:Y:S01]  /*01e0*/  UIADD3 UR9, UPT, UPT, UR4, 0x7, URZ ;  /* 0x0000000704097890 */ /* 0x000fe2000fffe0ff */
[----:B------:R-:W-:Y:S01]  /*01f0*/  I2FP.F32.U32 R13, UR8 ;  /* 0x00000008000d7c45 */ /* 0x000fe20008201000 */
[----:B------:R-:W-:Y:S01]  /*0200*/  UIADD3 UR4, UPT, UPT, UR4, 0x8, URZ ;  /* 0x0000000804047890 */ /* 0x000fe2000fffe0ff */
[----:B------:R-:W-:Y:S01]  /*0210*/  I2FP.F32.U32 R15, UR5 ;  /* 0x00000005000f7c45 */ /* 0x000fe20008201000 */
[----:B0-----:R0:W-:Y:S01]  /*0220*/  STG.E desc[UR10][R2.64+-0x10], R5 ;  /* 0xfffff00502007986 */ /* 0x0011e2000c10190a */
[----:B------:R-:W-:-:S02]  /*0230*/  I2FP.F32.U32 R17, UR6 ;  /* 0x0000000600117c45 */ /* 0x000fc40008201000 */
[----:B------:R-:W-:Y:S01]  /*0240*/  I2FP.F32.U32 R19, UR9 ;  /* 0x0000000900137c45 */ /* 0x000fe20008201000 */
[----:B------:R1:W-:Y:S01]  /*0250*/  STG.E desc[UR10][R2.64+-0xc], R7 ;  /* 0xfffff40702007986 */ /* 0x0003e2000c10190a */
[----:B------:R-:W-:-:S03]  /*0260*/  ISETP.NE.AND P1, PT, R0, UR4, PT ;  /* 0x0000000400007c0c */ /* 0x000fc6000bf25270 */
[----:B------:R1:W-:Y:S04]  /*0270*/  STG.E desc[UR10][R2.64+-0x8], R9 ;  /* 0xfffff80902007986 */ /* 0x0003e8000c10190a */
[----:B------:R1:W-:Y:S01]  /*0280*/  STG.E desc[UR10][R2.64+-0x4], R11 ;  /* 0xfffffc0b02007986 */ /* 0x0003e2000c10190a */
[----:B0-----:R-:W-:-:S03]  /*0290*/  IMAD.X R5, RZ, RZ, R3, P2 ;  /* 0x000000ffff057224 */ /* 0x001fc600010e0603 */
[----:B------:R1:W-:Y:S04]  /*02a0*/  STG.E desc[UR10][R2.64], R13 ;  /* 0x0000000d02007986 */ /* 0x0003e8000c10190a */
[----:B------:R1:W-:Y:S04]  /*02b0*/  STG.E desc[UR10][R2.64+0x4], R15 ;  /* 0x0000040f02007986 */ /* 0x0003e8000c10190a */
[----:B------:R1:W-:Y:S04]  /*02c0*/  STG.E desc[UR10][R2.64+0x8], R17 ;  /* 0x0000081102007986 */ /* 0x0003e8000c10190a */
[----:B------:R1:W-:Y:S01]  /*02d0*/  STG.E desc[UR10][R2.64+0xc], R19 ;  /* 0x00000c1302007986 */ /* 0x0003e2000c10190a */
[----:B------:R-:W-:Y:S05]  /*02e0*/  @P1 BRA `(.L_x_1) ;  /* 0xfffffffc00881947 */ /* 0x000fea000383ffff */
.L_x_0:
[----:B0-----:R-:W-:Y:S05]  /*02f0*/  @!P0 EXIT ;  /* 0x000000000000894d */ /* 0x001fea0003800000 */
[----:B------:R-:W-:Y:S02]  /*0300*/  ISETP.GE.U32.AND P0, PT, R6, 0x4, PT ;  /* 0x000000040600780c */ /* 0x000fe40003f06070 */
[----:B------:R-:W-:-:S04]  /*0310*/  LOP3.LUT R12, R10, 0x3, RZ, 0xc0, !PT ;  /* 0x000000030a0c7812 */ /* 0x000fc800078ec0ff */
[----:B------:R-:W-:-:S07]  /*0320*/  ISETP.NE.AND P1, PT, R12, RZ, PT ;  /* 0x000000ff0c00720c */ /* 0x000fce0003f25270 */
[----:B------:R-:W-:Y:S06]  /*0330*/  @!P0 BRA `(.L_x_2) ;  /* 0x0000000000388947 */ /* 0x000fec0003800000 */
[----:B-1----:R-:W0:Y:S01]  /*0340*/  LDC.64 R2, c[0x0][0x380] ;  /* 0x0000e000ff027b82 */ /* 0x002e220000000a00 */
[C---:B------:R-:W-:Y:S01]  /*0350*/  VIADD R4, R0.reuse, 0x1 ;  /* 0x0000000100047836 */ /* 0x040fe20000000000 */
[----:B------:R-:W-:Y:S01]  /*0360*/  I2FP.F32.U32 R5, R0 ;  /* 0x0000000000057245 */ /* 0x000fe20000201000 */
[C---:B------:R-:W-:Y:S02]  /*0370*/  VIADD R6, R0.reuse, 0x2 ;  /* 0x0000000200067836 */ /* 0x040fe40000000000 */
[C---:B------:R-:W-:Y:S01]  /*0380*/  VIADD R8, R0.reuse, 0x3 ;  /* 0x0000000300087836 */ /* 0x040fe20000000000 */
[----:B------:R-:W-:Y:S02]  /*0390*/  I2FP.F32.U32 R7, R4 ;  /* 0x0000000400077245 */ /* 0x000fe40000201000 */
[----:B------:R-:W-:Y:S02]  /*03a0*/  I2FP.F32.U32 R9, R6 ;  /* 0x0000000600097245 */ /* 0x000fe40000201000 */
[----:B------:R-:W-:Y:S01]  /*03b0*/  I2FP.F32.U32 R11, R8 ;  /* 0x00000008000b7245 */ /* 0x000fe20000201000 */
[----:B0-----:R-:W-:-:S04]  /*03c0*/  IMAD.WIDE.U32 R2, R0, 0x4, R2 ;  /* 0x0000000400027825 */ /* 0x001fc800078e0002 */
[----:B------:R-:W-:Y:S01]  /*03d0*/  VIADD R0, R0, 0x4 ;  /* 0x0000000400007836 */ /* 0x000fe20000000000 */
[----:B------:R0:W-:Y:S04]  /*03e0*/  STG.E desc[UR10][R2.64], R5 ;  /* 0x0000000502007986 */ /* 0x0001e8000c10190a */
[----:B------:R0:W-:Y:S04]  /*03f0*/  STG.E desc[UR10][R2.64+0x4], R7 ;  /* 0x0000040702007986 */ /* 0x0001e8000c10190a */
[----:B------:R0:W-:Y:S04]  /*0400*/  STG.E desc[UR10][R2.64+0x8], R9 ;  /* 0x0000080902007986 */ /* 0x0001e8000c10190a */
[----:B------:R0:W-:Y:S02]  /*0410*/  STG.E desc[UR10][R2.64+0xc], R11 ;  /* 0x00000c0b02007986 */ /* 0x0001e4000c10190a */
.L_x_2:
[----:B------:R-:W-:Y:S05]  /*0420*/  @!P1 EXIT ;  /* 0x000000000000994d */ /* 0x000fea0003800000 */
[----:B------:R-:W-:Y:S02]  /*0430*/  ISETP.NE.AND P0, PT, R12, 0x1, PT ;  /* 0x000000010c00780c */ /* 0x000fe40003f05270 */
[----:B01----:R-:W-:-:S04]  /*0440*/  LOP3.LUT R2, R10, 0x1, RZ, 0xc0, !PT ;  /* 0x000000010a027812 */ /* 0x003fc800078ec0ff */
[----:B------:R-:W-:-:S07]  /*0450*/  ISETP.NE.U32.AND P1, PT, R2, 0x1, PT ;  /* 0x000000010200780c */ /* 0x000fce0003f25070 */
[----:B------:R-:W-:Y:S06]  /*0460*/  @!P0 BRA `(.L_x_3) ;  /* 0x0000000000208947 */ /* 0x000fec0003800000 */
[----:B------:R-:W0:Y:S01]  /*0470*/  LDC.64 R2, c[0x0][0x380] ;  /* 0x0000e000ff027b82 */ /* 0x000e220000000a00 */
[----:B------:R-:W-:Y:S01]  /*0480*/  VIADD R4, R0, 0x1 ;  /* 0x0000000100047836 */ /* 0x000fe20000000000 */
[----:B------:R-:W-:-:S04]  /*0490*/  I2FP.F32.U32 R5, R0 ;  /* 0x0000000000057245 */ /* 0x000fc80000201000 */
[----:B------:R-:W-:Y:S01]  /*04a0*/  I2FP.F32.U32 R7, R4 ;  /* 0x0000000400077245 */ /* 0x000fe20000201000 */
[----:B0-----:R-:W-:-:S04]  /*04b0*/  IMAD.WIDE.U32 R2, R0, 0x4, R2 ;  /* 0x0000000400027825 */ /* 0x001fc800078e0002 */
[----:B------:R-:W-:Y:S01]  /*04c0*/  VIADD R0, R0, 0x2 ;  /* 0x0000000200007836 */ /* 0x000fe20000000000 */
[----:B------:R0:W-:Y:S04]  /*04d0*/  STG.E desc[UR10][R2.64], R5 ;  /* 0x0000000502007986 */ /* 0x0001e8000c10190a */
[----:B------:R0:W-:Y:S02]  /*04e0*/  STG.E desc[UR10][R2.64+0x4], R7 ;  /* 0x0000040702007986 */ /* 0x0001e4000c10190a */
.L_x_3:
[----:B------:R-:W-:Y:S05]  /*04f0*/  @P1 EXIT ;  /* 0x000000000000194d */ /* 0x000fea0003800000 */
[----:B0-----:R-:W0:Y:S01]  /*0500*/  LDC.64 R2, c[0x0][0x380] ;  /* 0x0000e000ff027b82 */ /* 0x001e220000000a00 */
[----:B------:R-:W-:Y:S01]  /*0510*/  I2FP.F32.U32 R5, R0 ;  /* 0x0000000000057245 */ /* 0x000fe20000201000 */
[----:B0-----:R-:W-:-:S05]  /*0520*/  IMAD.WIDE.U32 R2, R0, 0x4, R2 ;  /* 0x0000000400027825 */ /* 0x001fca00078e0002 */
[----:B------:R-:W-:Y:S01]  /*0530*/  STG.E desc[UR10][R2.64], R5 ;  /* 0x0000000502007986 */ /* 0x000fe2000c10190a */
[----:B------:R-:W-:Y:S05]  /*0540*/  EXIT ;  /* 0x000000000000794d */ /* 0x000fea0003800000 */
.L_x_4:
[----:B------:R-:W-:-:S00]  /*0550*/  BRA `(.L_x_4) ;  /* 0xfffffffc00fc7947 */ /* 0x000fc0000383ffff */
[----:B------:R-:W-:-:S00]  /*0560*/  NOP ;  /* 0x0000000000007918 */ /* 0x000fc00000000000 */
        /* <DEDUP_REMOVED lines=9> */
.L_x_5:


//--------------------- .nv.shared.reserved.0     --------------------------
	.section	.nv.shared.reserved.0,"aw",@nobits
	.weak		__nv_reservedSMEM_offset_0_alias
	.size		__nv_reservedSMEM_offset_0_alias, 0, 64
	.other		__nv_reservedSMEM_offset_0_alias,@"STO_CUDA_RESERVED_SHARED STV_DEFAULT"
__nv_reservedSMEM_offset_0_alias:
	.zero		0
	.zero		64


//--------------------- .nv.constant0._Z7uMAInitIfEvPT_j --------------------------
	.section	.nv.constant0._Z7uMAInitIfEvPT_j,"a",@progbits
	.sectionflags	@""
	.align	4
.nv.constant0._Z7uMAInitIfEvPT_j:
	.zero		908


//--------------------- SYMBOLS --------------------------

	.type		.nv.reservedSmem.offset0,@object
	.size		.nv.reservedSmem.offset0,0x4
